//
// Generated by NVIDIA NVVM Compiler
//
// Compiler Build ID: CL-36424714
// Cuda compilation tools, release 13.0, V13.0.88
// Based on NVVM 20.0.0
//

.version 9.0
.target sm_100
.address_size 64

	// .globl	_Z14cuda_core_gemmPKfS0_Pf

.visible .entry _Z14cuda_core_gemmPKfS0_Pf(
	.param .u64 .ptr .align 1 _Z14cuda_core_gemmPKfS0_Pf_param_0,
	.param .u64 .ptr .align 1 _Z14cuda_core_gemmPKfS0_Pf_param_1,
	.param .u64 .ptr .align 1 _Z14cuda_core_gemmPKfS0_Pf_param_2
)
{
	.reg .pred 	%p<5>;
	.reg .b32 	%r<18>;
	.reg .b32 	%f<52>;
	.reg .b64 	%rd<18>;

	ld.param.u64 	%rd5, [_Z14cuda_core_gemmPKfS0_Pf_param_0];
	ld.param.u64 	%rd6, [_Z14cuda_core_gemmPKfS0_Pf_param_1];
	ld.param.u64 	%rd7, [_Z14cuda_core_gemmPKfS0_Pf_param_2];
	mov.u32 	%r8, %ctaid.y;
	shl.b32 	%r9, %r8, 4;
	mov.u32 	%r10, %tid.y;
	add.s32 	%r1, %r9, %r10;
	mov.u32 	%r11, %ctaid.x;
	shl.b32 	%r12, %r11, 4;
	mov.u32 	%r13, %tid.x;
	add.s32 	%r2, %r12, %r13;
	setp.gt.u32 	%p1, %r1, 127;
	setp.gt.s32 	%p2, %r2, 127;
	or.pred  	%p3, %p1, %p2;
	@%p3 bra 	$L__BB0_4;
	shl.b32 	%r3, %r1, 7;
	mul.wide.u32 	%rd8, %r3, 4;
	cvta.to.global.u64 	%rd9, %rd5;
	add.s64 	%rd10, %rd8, %rd9;
	add.s64 	%rd17, %rd10, 32;
	cvta.to.global.u64 	%rd11, %rd6;
	add.s64 	%rd2, %rd11, 4096;
	mov.f32 	%f51, 0f00000000;
	mov.b32 	%r17, 0;
	mov.u32 	%r16, %r2;
$L__BB0_2:
	mul.wide.s32 	%rd12, %r16, 4;
	add.s64 	%rd13, %rd2, %rd12;
	ld.global.f32 	%f4, [%rd17+-32];
	ld.global.f32 	%f5, [%rd13+-4096];
	fma.rn.f32 	%f6, %f4, %f5, %f51;
	ld.global.f32 	%f7, [%rd17+-28];
	ld.global.f32 	%f8, [%rd13+-3584];
	fma.rn.f32 	%f9, %f7, %f8, %f6;
	ld.global.f32 	%f10, [%rd17+-24];
	ld.global.f32 	%f11, [%rd13+-3072];
	fma.rn.f32 	%f12, %f10, %f11, %f9;
	ld.global.f32 	%f13, [%rd17+-20];
	ld.global.f32 	%f14, [%rd13+-2560];
	fma.rn.f32 	%f15, %f13, %f14, %f12;
	ld.global.f32 	%f16, [%rd17+-16];
	ld.global.f32 	%f17, [%rd13+-2048];
	fma.rn.f32 	%f18, %f16, %f17, %f15;
	ld.global.f32 	%f19, [%rd17+-12];
	ld.global.f32 	%f20, [%rd13+-1536];
	fma.rn.f32 	%f21, %f19, %f20, %f18;
	ld.global.f32 	%f22, [%rd17+-8];
	ld.global.f32 	%f23, [%rd13+-1024];
	fma.rn.f32 	%f24, %f22, %f23, %f21;
	ld.global.f32 	%f25, [%rd17+-4];
	ld.global.f32 	%f26, [%rd13+-512];
	fma.rn.f32 	%f27, %f25, %f26, %f24;
	ld.global.f32 	%f28, [%rd17];
	ld.global.f32 	%f29, [%rd13];
	fma.rn.f32 	%f30, %f28, %f29, %f27;
	ld.global.f32 	%f31, [%rd17+4];
	ld.global.f32 	%f32, [%rd13+512];
	fma.rn.f32 	%f33, %f31, %f32, %f30;
	ld.global.f32 	%f34, [%rd17+8];
	ld.global.f32 	%f35, [%rd13+1024];
	fma.rn.f32 	%f36, %f34, %f35, %f33;
	ld.global.f32 	%f37, [%rd17+12];
	ld.global.f32 	%f38, [%rd13+1536];
	fma.rn.f32 	%f39, %f37, %f38, %f36;
	ld.global.f32 	%f40, [%rd17+16];
	ld.global.f32 	%f41, [%rd13+2048];
	fma.rn.f32 	%f42, %f40, %f41, %f39;
	ld.global.f32 	%f43, [%rd17+20];
	ld.global.f32 	%f44, [%rd13+2560];
	fma.rn.f32 	%f45, %f43, %f44, %f42;
	ld.global.f32 	%f46, [%rd17+24];
	ld.global.f32 	%f47, [%rd13+3072];
	fma.rn.f32 	%f48, %f46, %f47, %f45;
	ld.global.f32 	%f49, [%rd17+28];
	ld.global.f32 	%f50, [%rd13+3584];
	fma.rn.f32 	%f51, %f49, %f50, %f48;
	add.s32 	%r17, %r17, 16;
	add.s64 	%rd17, %rd17, 64;
	add.s32 	%r16, %r16, 2048;
	setp.ne.s32 	%p4, %r17, 128;
	@%p4 bra 	$L__BB0_2;
	add.s32 	%r15, %r3, %r2;
	cvta.to.global.u64 	%rd14, %rd7;
	mul.wide.s32 	%rd15, %r15, 4;
	add.s64 	%rd16, %rd14, %rd15;
	st.global.f32 	[%rd16], %f51;
$L__BB0_4:
	ret;

}
	// .globl	_Z16tensor_core_gemmPK6__halfS1_Pf
.visible .entry _Z16tensor_core_gemmPK6__halfS1_Pf(
	.param .u64 .ptr .align 1 _Z16tensor_core_gemmPK6__halfS1_Pf_param_0,
	.param .u64 .ptr .align 1 _Z16tensor_core_gemmPK6__halfS1_Pf_param_1,
	.param .u64 .ptr .align 1 _Z16tensor_core_gemmPK6__halfS1_Pf_param_2
)
{
	.reg .pred 	%p<4>;
	.reg .b32 	%r<136>;
	.reg .b32 	%f<66>;
	.reg .b64 	%rd<30>;

	mov.u32 	%r1, %ctaid.y;
	mov.u32 	%r2, %ctaid.x;
	setp.gt.u32 	%p1, %r1, 7;
	and.b32  	%r3, %r2, 268435448;
	setp.ne.s32 	%p2, %r3, 0;
	or.pred  	%p3, %p1, %p2;
	@%p3 bra 	$L__BB1_2;
	ld.param.u64 	%rd29, [_Z16tensor_core_gemmPK6__halfS1_Pf_param_2];
	ld.param.u64 	%rd28, [_Z16tensor_core_gemmPK6__halfS1_Pf_param_1];
	ld.param.u64 	%rd27, [_Z16tensor_core_gemmPK6__halfS1_Pf_param_0];
	cvta.to.global.u64 	%rd4, %rd29;
	cvta.to.global.u64 	%rd5, %rd27;
	cvta.to.global.u64 	%rd6, %rd28;
	shl.b32 	%r4, %r2, 4;
	shl.b32 	%r5, %r1, 11;
	mul.wide.u32 	%rd7, %r5, 2;
	add.s64 	%rd8, %rd5, %rd7;
	mov.b32 	%r6, 128;
	wmma.load.a.sync.aligned.row.m16n16k16.global.f16 	{%r7, %r8, %r9, %r10, %r11, %r12, %r13, %r14}, [%rd8], %r6;
	mul.wide.u32 	%rd9, %r4, 2;
	add.s64 	%rd10, %rd6, %rd9;
	wmma.load.b.sync.aligned.col.m16n16k16.global.f16 	{%r15, %r16, %r17, %r18, %r19, %r20, %r21, %r22}, [%rd10], %r6;
	mov.f32 	%f1, 0f00000000;
	wmma.mma.sync.aligned.row.col.m16n16k16.f32.f32 {%f2, %f3, %f4, %f5, %f6, %f7, %f8, %f9}, {%r7, %r8, %r9, %r10, %r11, %r12, %r13, %r14}, {%r15, %r16, %r17, %r18, %r19, %r20, %r21, %r22}, {%f1, %f1, %f1, %f1, %f1, %f1, %f1, %f1};
	add.s64 	%rd11, %rd8, 32;
	wmma.load.a.sync.aligned.row.m16n16k16.global.f16 	{%r23, %r24, %r25, %r26, %r27, %r28, %r29, %r30}, [%rd11], %r6;
	add.s64 	%rd12, %rd10, 4096;
	wmma.load.b.sync.aligned.col.m16n16k16.global.f16 	{%r31, %r32, %r33, %r34, %r35, %r36, %r37, %r38}, [%rd12], %r6;
	wmma.mma.sync.aligned.row.col.m16n16k16.f32.f32 {%f10, %f11, %f12, %f13, %f14, %f15, %f16, %f17}, {%r23, %r24, %r25, %r26, %r27, %r28, %r29, %r30}, {%r31, %r32, %r33, %r34, %r35, %r36, %r37, %r38}, {%f2, %f3, %f4, %f5, %f6, %f7, %f8, %f9};
	add.s64 	%rd13, %rd8, 64;
	wmma.load.a.sync.aligned.row.m16n16k16.global.f16 	{%r39, %r40, %r41, %r42, %r43, %r44, %r45, %r46}, [%rd13], %r6;
	add.s64 	%rd14, %rd10, 8192;
	wmma.load.b.sync.aligned.col.m16n16k16.global.f16 	{%r47, %r48, %r49, %r50, %r51, %r52, %r53, %r54}, [%rd14], %r6;
	wmma.mma.sync.aligned.row.col.m16n16k16.f32.f32 {%f18, %f19, %f20, %f21, %f22, %f23, %f24, %f25}, {%r39, %r40, %r41, %r42, %r43, %r44, %r45, %r46}, {%r47, %r48, %r49, %r50, %r51, %r52, %r53, %r54}, {%f10, %f11, %f12, %f13, %f14, %f15, %f16, %f17};
	add.s64 	%rd15, %rd8, 96;
	wmma.load.a.sync.aligned.row.m16n16k16.global.f16 	{%r55, %r56, %r57, %r58, %r59, %r60, %r61, %r62}, [%rd15], %r6;
	add.s64 	%rd16, %rd10, 12288;
	wmma.load.b.sync.aligned.col.m16n16k16.global.f16 	{%r63, %r64, %r65, %r66, %r67, %r68, %r69, %r70}, [%rd16], %r6;
	wmma.mma.sync.aligned.row.col.m16n16k16.f32.f32 {%f26, %f27, %f28, %f29, %f30, %f31, %f32, %f33}, {%r55, %r56, %r57, %r58, %r59, %r60, %r61, %r62}, {%r63, %r64, %r65, %r66, %r67, %r68, %r69, %r70}, {%f18, %f19, %f20, %f21, %f22, %f23, %f24, %f25};
	add.s64 	%rd17, %rd8, 128;
	wmma.load.a.sync.aligned.row.m16n16k16.global.f16 	{%r71, %r72, %r73, %r74, %r75, %r76, %r77, %r78}, [%rd17], %r6;
	add.s64 	%rd18, %rd10, 16384;
	wmma.load.b.sync.aligned.col.m16n16k16.global.f16 	{%r79, %r80, %r81, %r82, %r83, %r84, %r85, %r86}, [%rd18], %r6;
	wmma.mma.sync.aligned.row.col.m16n16k16.f32.f32 {%f34, %f35, %f36, %f37, %f38, %f39, %f40, %f41}, {%r71, %r72, %r73, %r74, %r75, %r76, %r77, %r78}, {%r79, %r80, %r81, %r82, %r83, %r84, %r85, %r86}, {%f26, %f27, %f28, %f29, %f30, %f31, %f32, %f33};
	add.s64 	%rd19, %rd8, 160;
	wmma.load.a.sync.aligned.row.m16n16k16.global.f16 	{%r87, %r88, %r89, %r90, %r91, %r92, %r93, %r94}, [%rd19], %r6;
	add.s64 	%rd20, %rd10, 20480;
	wmma.load.b.sync.aligned.col.m16n16k16.global.f16 	{%r95, %r96, %r97, %r98, %r99, %r100, %r101, %r102}, [%rd20], %r6;
	wmma.mma.sync.aligned.row.col.m16n16k16.f32.f32 {%f42, %f43, %f44, %f45, %f46, %f47, %f48, %f49}, {%r87, %r88, %r89, %r90, %r91, %r92, %r93, %r94}, {%r95, %r96, %r97, %r98, %r99, %r100, %r101, %r102}, {%f34, %f35, %f36, %f37, %f38, %f39, %f40, %f41};
	add.s64 	%rd21, %rd8, 192;
	wmma.load.a.sync.aligned.row.m16n16k16.global.f16 	{%r103, %r104, %r105, %r106, %r107, %r108, %r109, %r110}, [%rd21], %r6;
	add.s64 	%rd22, %rd10, 24576;
	wmma.load.b.sync.aligned.col.m16n16k16.global.f16 	{%r111, %r112, %r113, %r114, %r115, %r116, %r117, %r118}, [%rd22], %r6;
	wmma.mma.sync.aligned.row.col.m16n16k16.f32.f32 {%f50, %f51, %f52, %f53, %f54, %f55, %f56, %f57}, {%r103, %r104, %r105, %r106, %r107, %r108, %r109, %r110}, {%r111, %r112, %r113, %r114, %r115, %r116, %r117, %r118}, {%f42, %f43, %f44, %f45, %f46, %f47, %f48, %f49};
	add.s64 	%rd23, %rd8, 224;
	wmma.load.a.sync.aligned.row.m16n16k16.global.f16 	{%r119, %r120, %r121, %r122, %r123, %r124, %r125, %r126}, [%rd23], %r6;
	add.s64 	%rd24, %rd10, 28672;
	wmma.load.b.sync.aligned.col.m16n16k16.global.f16 	{%r127, %r128, %r129, %r130, %r131, %r132, %r133, %r134}, [%rd24], %r6;
	wmma.mma.sync.aligned.row.col.m16n16k16.f32.f32 {%f58, %f59, %f60, %f61, %f62, %f63, %f64, %f65}, {%r119, %r120, %r121, %r122, %r123, %r124, %r125, %r126}, {%r127, %r128, %r129, %r130, %r131, %r132, %r133, %r134}, {%f50, %f51, %f52, %f53, %f54, %f55, %f56, %f57};
	add.s32 	%r135, %r5, %r4;
	mul.wide.u32 	%rd25, %r135, 4;
	add.s64 	%rd26, %rd4, %rd25;
	wmma.store.d.sync.aligned.row.m16n16k16.global.f32 	[%rd26], {%f58, %f59, %f60, %f61, %f62, %f63, %f64, %f65}, %r6;
$L__BB1_2:
	ret;

}


// ===== COMPILED SASS (sm_100) =====

	.target	sm_100

	.elftype	@"ET_EXEC"


//--------------------- .note.nv.tkinfo           --------------------------
	.section	.note.nv.tkinfo,"",@"SHT_NOTE"
	.sectionflags	@"SHF_NOTE_NV_TKINFO"
	.tkinfo
        /*0018*/ 	.word	0x00000002
        /*0030*/ 	.string	""
        /*0030*/ 	.string	"ptxas"
        /*0030*/ 	.string	"Cuda compilation tools, release 13.0, V13.0.88"
        /*0030*/ 	.string	"Build cuda_13.0.r13.0/compiler.36424714_0"
        /*0030*/ 	.string	"-arch sm_100 -m 64 "



//--------------------- .note.nv.cuinfo           --------------------------
	.section	.note.nv.cuinfo,"",@"SHT_NOTE"
	.sectionflags	@"SHF_NOTE_NV_CUINFO"
        /*0018*/ 	.short	0x0002
        /*001a*/ 	.short	0x0064
        /*001c*/ 	.short	0x0082
	.zero		2


//--------------------- .nv.info                  --------------------------
	.section	.nv.info,"",@"SHT_CUDA_INFO"
	.align	4


	//----- nvinfo : EIATTR_REGCOUNT
	.align		4
        /*0000*/ 	.byte	0x04, 0x2f
        /*0002*/ 	.short	(.L_1 - .L_0)
	.align		4
.L_0:
        /*0004*/ 	.word	index@(_Z14cuda_core_gemmPKfS0_Pf)
        /*0008*/ 	.word	0x0000001f


	//----- nvinfo : EIATTR_FRAME_SIZE
	.align		4
.L_1:
        /*000c*/ 	.byte	0x04, 0x11
        /*000e*/ 	.short	(.L_3 - .L_2)
	.align		4
.L_2:
        /*0010*/ 	.word	index@(_Z14cuda_core_gemmPKfS0_Pf)
        /*0014*/ 	.word	0x00000000


	//----- nvinfo : EIATTR_REGCOUNT
	.align		4
.L_3:
        /*0018*/ 	.byte	0x04, 0x2f
        /*001a*/ 	.short	(.L_5 - .L_4)
	.align		4
.L_4:
        /*001c*/ 	.word	index@(_Z16tensor_core_gemmPK6__halfS1_Pf)
        /*0020*/ 	.word	0x00000020


	//----- nvinfo : EIATTR_FRAME_SIZE
	.align		4
.L_5:
        /*0024*/ 	.byte	0x04, 0x11
        /*0026*/ 	.short	(.L_7 - .L_6)
	.align		4
.L_6:
        /*0028*/ 	.word	index@(_Z16tensor_core_gemmPK6__halfS1_Pf)
        /*002c*/ 	.word	0x00000000


	//----- nvinfo : EIATTR_MIN_STACK_SIZE
	.align		4
.L_7:
        /*0030*/ 	.byte	0x04, 0x12
        /*0032*/ 	.short	(.L_9 - .L_8)
	.align		4
.L_8:
        /*0034*/ 	.word	index@(_Z16tensor_core_gemmPK6__halfS1_Pf)
        /*0038*/ 	.word	0x00000000


	//----- nvinfo : EIATTR_MIN_STACK_SIZE
	.align		4
.L_9:
        /*003c*/ 	.byte	0x04, 0x12
        /*003e*/ 	.short	(.L_11 - .L_10)
	.align		4
.L_10:
        /*0040*/ 	.word	index@(_Z14cuda_core_gemmPKfS0_Pf)
        /*0044*/ 	.word	0x00000000
.L_11:


//--------------------- .nv.compat                --------------------------
	.section	.nv.compat,"",@"SHT_CUDA_COMPAT_INFO"
	.align	4
        /*0000*/ 	.byte	0x02, 0x09, 0x00, 0x00, 0x02, 0x02, 0x01, 0x00, 0x02, 0x05, 0x05, 0x00, 0x03, 0x07, 0x01, 0x01
        /*0010*/ 	.byte	0x02, 0x03, 0x00, 0x00, 0x02, 0x06, 0x01, 0x00, 0x04, 0x0b, 0x08, 0x00, 0x09, 0x00, 0x00, 0x00
        /*0020*/ 	.byte	0x00, 0x00, 0x00, 0x00


//--------------------- .nv.info._Z16tensor_core_gemmPK6__halfS1_Pf --------------------------
	.section	.nv.info._Z16tensor_core_gemmPK6__halfS1_Pf,"",@"SHT_CUDA_INFO"
	.sectionflags	@""
	.align	4


	//----- nvinfo : EIATTR_CUDA_API_VERSION
	.align		4
        /*0000*/ 	.byte	0x04, 0x37
        /*0002*/ 	.short	(.L_13 - .L_12)
.L_12:
        /*0004*/ 	.word	0x00000082


	//----- nvinfo : EIATTR_KPARAM_INFO
	.align		4
.L_13:
        /*0008*/ 	.byte	0x04, 0x17
        /*000a*/ 	.short	(.L_15 - .L_14)
.L_14:
        /*000c*/ 	.word	0x00000000
        /*0010*/ 	.short	0x0002
        /*0012*/ 	.short	0x0010
        /*0014*/ 	.byte	0x00, 0xf5, 0x21, 0x00


	//----- nvinfo : EIATTR_KPARAM_INFO
	.align		4
.L_15:
        /*0018*/ 	.byte	0x04, 0x17
        /*001a*/ 	.short	(.L_17 - .L_16)
.L_16:
        /*001c*/ 	.word	0x00000000
        /*0020*/ 	.short	0x0001
        /*0022*/ 	.short	0x0008
        /*0024*/ 	.byte	0x00, 0xf5, 0x21, 0x00


	//----- nvinfo : EIATTR_KPARAM_INFO
	.align		4
.L_17:
        /*0028*/ 	.byte	0x04, 0x17
        /*002a*/ 	.short	(.L_19 - .L_18)
.L_18:
        /*002c*/ 	.word	0x00000000
        /*0030*/ 	.short	0x0000
        /*0032*/ 	.short	0x0000
        /*0034*/ 	.byte	0x00, 0xf5, 0x21, 0x00


	//----- nvinfo : EIATTR_SPARSE_MMA_MASK
	.align		4
.L_19:
        /*0038*/ 	.byte	0x03, 0x50
        /*003a*/ 	.short	0x0000


	//----- nvinfo : EIATTR_WMMA_USED
	.align		4
        /*003c*/ 	.byte	0x01, 0x2b
	.zero		2


	//----- nvinfo : EIATTR_MAXREG_COUNT
	.align		4
        /*0040*/ 	.byte	0x03, 0x1b
        /*0042*/ 	.short	0x00ff


	//----- nvinfo : EIATTR_MERCURY_ISA_VERSION
	.align		4
        /*0044*/ 	.byte	0x03, 0x5f
        /*0046*/ 	.short	0x0101


	//----- nvinfo : EIATTR_VRC_CTA_INIT_COUNT
	.align		4
        /*0048*/ 	.byte	0x02, 0x4a
	.zero		1
	.zero		1


	//----- nvinfo : EIATTR_EXIT_INSTR_OFFSETS
	.align		4
        /*004c*/ 	.byte	0x04, 0x1c
        /*004e*/ 	.short	(.L_21 - .L_20)


	//   ....[0]....
.L_20:
        /*0050*/ 	.word	0x00000050


	//   ....[1]....
        /*0054*/ 	.word	0x000006f0


	//----- nvinfo : EIATTR_CBANK_PARAM_SIZE
	.align		4
.L_21:
        /*0058*/ 	.byte	0x03, 0x19
        /*005a*/ 	.short	0x0018


	//----- nvinfo : EIATTR_PARAM_CBANK
	.align		4
        /*005c*/ 	.byte	0x04, 0x0a
        /*005e*/ 	.short	(.L_23 - .L_22)
	.align		4
.L_22:
        /*0060*/ 	.word	index@(.nv.constant0._Z16tensor_core_gemmPK6__halfS1_Pf)
        /*0064*/ 	.short	0x0380
        /*0066*/ 	.short	0x0018


	//----- nvinfo : EIATTR_SW_WAR
	.align		4
.L_23:
        /*0068*/ 	.byte	0x04, 0x36
        /*006a*/ 	.short	(.L_25 - .L_24)
.L_24:
        /*006c*/ 	.word	0x00000008
.L_25:


//--------------------- .nv.info._Z14cuda_core_gemmPKfS0_Pf --------------------------
	.section	.nv.info._Z14cuda_core_gemmPKfS0_Pf,"",@"SHT_CUDA_INFO"
	.sectionflags	@""
	.align	4


	//----- nvinfo : EIATTR_CUDA_API_VERSION
	.align		4
        /*0000*/ 	.byte	0x04, 0x37
        /*0002*/ 	.short	(.L_27 - .L_26)
.L_26:
        /*0004*/ 	.word	0x00000082


	//----- nvinfo : EIATTR_KPARAM_INFO
	.align		4
.L_27:
        /*0008*/ 	.byte	0x04, 0x17
        /*000a*/ 	.short	(.L_29 - .L_28)
.L_28:
        /*000c*/ 	.word	0x00000000
        /*0010*/ 	.short	0x0002
        /*0012*/ 	.short	0x0010
        /*0014*/ 	.byte	0x00, 0xf5, 0x21, 0x00


	//----- nvinfo : EIATTR_KPARAM_INFO
	.align		4
.L_29:
        /*0018*/ 	.byte	0x04, 0x17
        /*001a*/ 	.short	(.L_31 - .L_30)
.L_30:
        /*001c*/ 	.word	0x00000000
        /*0020*/ 	.short	0x0001
        /*0022*/ 	.short	0x0008
        /*0024*/ 	.byte	0x00, 0xf5, 0x21, 0x00


	//----- nvinfo : EIATTR_KPARAM_INFO
	.align		4
.L_31:
        /*0028*/ 	.byte	0x04, 0x17
        /*002a*/ 	.short	(.L_33 - .L_32)
.L_32:
        /*002c*/ 	.word	0x00000000
        /*0030*/ 	.short	0x0000
        /*0032*/ 	.short	0x0000
        /*0034*/ 	.byte	0x00, 0xf5, 0x21, 0x00


	//----- nvinfo : EIATTR_SPARSE_MMA_MASK
	.align		4
.L_33:
        /*0038*/ 	.byte	0x03, 0x50
        /*003a*/ 	.short	0x0000


	//----- nvinfo : EIATTR_MAXREG_COUNT
	.align		4
        /*003c*/ 	.byte	0x03, 0x1b
        /*003e*/ 	.short	0x00ff


	//----- nvinfo : EIATTR_MERCURY_ISA_VERSION
	.align		4
        /*0040*/ 	.byte	0x03, 0x5f
        /*0042*/ 	.short	0x0101


	//----- nvinfo : EIATTR_VRC_CTA_INIT_COUNT
	.align		4
        /*0044*/ 	.byte	0x02, 0x4a
	.zero		1
	.zero		1


	//----- nvinfo : EIATTR_EXIT_INSTR_OFFSETS
	.align		4
        /*0048*/ 	.byte	0x04, 0x1c
        /*004a*/ 	.short	(.L_35 - .L_34)


	//   ....[0]....
.L_34:
        /*004c*/ 	.word	0x00000090


	//   ....[1]....
        /*0050*/ 	.word	0x00000530


	//----- nvinfo : EIATTR_CBANK_PARAM_SIZE
	.align		4
.L_35:
        /*0054*/ 	.byte	0x03, 0x19
        /*0056*/ 	.short	0x0018


	//----- nvinfo : EIATTR_PARAM_CBANK
	.align		4
        /*0058*/ 	.byte	0x04, 0x0a
        /*005a*/ 	.short	(.L_37 - .L_36)
	.align		4
.L_36:
        /*005c*/ 	.word	index@(.nv.constant0._Z14cuda_core_gemmPKfS0_Pf)
        /*0060*/ 	.short	0x0380
        /*0062*/ 	.short	0x0018


	//----- nvinfo : EIATTR_SW_WAR
	.align		4
.L_37:
        /*0064*/ 	.byte	0x04, 0x36
        /*0066*/ 	.short	(.L_39 - .L_38)
.L_38:
        /*0068*/ 	.word	0x00000008
.L_39:


//--------------------- .nv.callgraph             --------------------------
	.section	.nv.callgraph,"",@"SHT_CUDA_CALLGRAPH"
	.align	4
	.sectionentsize	8
	.align		4
        /*0000*/ 	.word	0x00000000
	.align		4
        /*0004*/ 	.word	0xffffffff
	.align		4
        /*0008*/ 	.word	0x00000000
	.align		4
        /*000c*/ 	.word	0xfffffffe
	.align		4
        /*0010*/ 	.word	0x00000000
	.align		4
        /*0014*/ 	.word	0xfffffffd
	.align		4
        /*0018*/ 	.word	0x00000000
	.align		4
        /*001c*/ 	.word	0xfffffffc


//--------------------- .text._Z16tensor_core_gemmPK6__halfS1_Pf --------------------------
	.section	.text._Z16tensor_core_gemmPK6__halfS1_Pf,"ax",@progbits
	.align	128
        .global         _Z16tensor_core_gemmPK6__halfS1_Pf
        .type           _Z16tensor_core_gemmPK6__halfS1_Pf,@function
        .size           _Z16tensor_core_gemmPK6__halfS1_Pf,(.L_x_3 - _Z16tensor_core_gemmPK6__halfS1_Pf)
        .other          _Z16tensor_core_gemmPK6__halfS1_Pf,@"STO_CUDA_ENTRY STV_DEFAULT"
_Z16tensor_core_gemmPK6__halfS1_Pf:
.text._Z16tensor_core_gemmPK6__halfS1_Pf:
[----:B------:R-:W-:Y:S01]  /*0000*/  LDC R1, c[0x0][0x37c] ;  /* 0x0000df00ff017b82 */ /* 0x000fe20000000800 */
[----:B------:R-:W0:Y:S01]  /*0010*/  S2R R0, SR_CTAID.X ;  /* 0x0000000000007919 */ /* 0x000e220000002500 */
[----:B------:R-:W1:Y:S01]  /*0020*/  S2R R3, SR_CTAID.Y ;  /* 0x0000000000037919 */ /* 0x000e620000002600 */
[----:B0-----:R-:W-:-:S04]  /*0030*/  LOP3.LUT P0, RZ, R0, 0xffffff8, RZ, 0xc0, !PT ;  /* 0x0ffffff800ff7812 */ /* 0x001fc8000780c0ff */
[----:B-1----:R-:W-:-:S13]  /*0040*/  ISETP.GT.U32.OR P0, PT, R3, 0x7, P0 ;  /* 0x000000070300780c */ /* 0x002fda0000704470 */
[----:B------:R-:W-:Y:S05]  /*0050*/  @P0 EXIT ;  /* 0x000000000000094d */ /* 0x000fea0003800000 */
[----:B------:R-:W0:Y:S01]  /*0060*/  S2R R9, SR_LANEID ;  /* 0x0000000000097919 */ /* 0x000e220000000000 */
[----:B------:R-:W1:Y:S01]  /*0070*/  LDC.64 R4, c[0x0][0x380] ;  /* 0x0000e000ff047b82 */ /* 0x000e620000000a00 */
[----:B------:R-:W-:Y:S01]  /*0080*/  IMAD.SHL.U32 R3, R3, 0x800, RZ ;  /* 0x0000080003037824 */ /* 0x000fe200078e00ff */
[----:B------:R-:W2:Y:S01]  /*0090*/  LDCU.64 UR4, c[0x0][0x358] ;  /* 0x00006b00ff0477ac */ /* 0x000ea20008000a00 */
[----:B------:R-:W-:Y:S02]  /*00a0*/  IMAD.SHL.U32 R0, R0, 0x10, RZ ;  /* 0x0000001000007824 */ /* 0x000fe400078e00ff */
[----:B------:R-:W-:-:S03]  /*00b0*/  IMAD.MOV.U32 R27, RZ, RZ, RZ ;  /* 0x000000ffff1b7224 */ /* 0x000fc600078e00ff */
[----:B------:R-:W3:Y:S01]  /*00c0*/  LDC.64 R6, c[0x0][0x388] ;  /* 0x0000e200ff067b82 */ /* 0x000ee20000000a00 */
[----:B-1----:R-:W-:Y:S01]  /*00d0*/  IMAD.WIDE.U32 R4, R3, 0x2, R4 ;  /* 0x0000000203047825 */ /* 0x002fe200078e0004 */
[----:B0-----:R-:W-:-:S03]  /*00e0*/  LOP3.LUT R26, R9, 0x3, RZ, 0xc0, !PT ;  /* 0x00000003091a7812 */ /* 0x001fc600078ec0ff */
[----:B---3--:R-:W-:Y:S01]  /*00f0*/  IMAD.WIDE.U32 R6, R0, 0x2, R6 ;  /* 0x0000000200067825 */ /* 0x008fe200078e0006 */
[----:B------:R-:W-:-:S05]  /*0100*/  SHF.R.U32.HI R9, RZ, 0x2, R9 ;  /* 0x00000002ff097819 */ /* 0x000fca0000011609 */
[----:B------:R-:W-:-:S03]  /*0110*/  IMAD.WIDE.U32 R26, R9, 0x40, R26 ;  /* 0x00000040091a7825 */ /* 0x000fc600078e001a */
[C---:B------:R-:W-:Y:S02]  /*0120*/  LEA R28, P0, R26.reuse, R4, 0x2 ;  /* 0x000000041a1c7211 */ /* 0x040fe400078010ff */
[C---:B------:R-:W-:Y:S02]  /*0130*/  LEA R22, P1, R26.reuse, R6, 0x2 ;  /* 0x000000061a167211 */ /* 0x040fe400078210ff */
[C-C-:B------:R-:W-:Y:S02]  /*0140*/  LEA.HI.X R29, R26.reuse, R5, R27.reuse, 0x2, P0 ;  /* 0x000000051a1d7211 */ /* 0x140fe400000f141b */
[----:B------:R-:W-:-:S03]  /*0150*/  LEA.HI.X R23, R26, R7, R27, 0x2, P1 ;  /* 0x000000071a177211 */ /* 0x000fc600008f141b */
[----:B--2---:R-:W2:Y:S04]  /*0160*/  LDG.E R16, desc[UR4][R28.64] ;  /* 0x000000041c107981 */ /* 0x004ea8000c1e1900 */
[----:B------:R-:W2:Y:S04]  /*0170*/  LDG.E R8, desc[UR4][R22.64] ;  /* 0x0000000416087981 */ /* 0x000ea8000c1e1900 */
[----:B------:R-:W2:Y:S04]  /*0180*/  LDG.E R9, desc[UR4][R22.64+0x10] ;  /* 0x0000100416097981 */ /* 0x000ea8000c1e1900 */
[----:B------:R-:W2:Y:S04]  /*0190*/  LDG.E R17, desc[UR4][R28.64+0x800] ;  /* 0x000800041c117981 */ /* 0x000ea8000c1e1900 */
[----:B------:R-:W2:Y:S04]  /*01a0*/  LDG.E R18, desc[UR4][R28.64+0x10] ;  /* 0x000010041c127981 */ /* 0x000ea8000c1e1900 */
[----:B------:R-:W2:Y:S04]  /*01b0*/  LDG.E R19, desc[UR4][R28.64+0x810] ;  /* 0x000810041c137981 */ /* 0x000ea8000c1e1900 */
[----:B------:R-:W3:Y:S04]  /*01c0*/  LDG.E R20, desc[UR4][R22.64+0x800] ;  /* 0x0008000416147981 */ /* 0x000ee8000c1e1900 */
[----:B------:R-:W3:Y:S04]  /*01d0*/  LDG.E R21, desc[UR4][R22.64+0x810] ;  /* 0x0008100416157981 */ /* 0x000ee8000c1e1900 */
[----:B------:R-:W4:Y:S04]  /*01e0*/  LDG.E R6, desc[UR4][R22.64+0x1000] ;  /* 0x0010000416067981 */ /* 0x000f28000c1e1900 */
[----:B------:R-:W4:Y:S04]  /*01f0*/  LDG.E R7, desc[UR4][R22.64+0x1010] ;  /* 0x0010100416077981 */ /* 0x000f28000c1e1900 */
[----:B------:R-:W4:Y:S04]  /*0200*/  LDG.E R12, desc[UR4][R28.64+0x20] ;  /* 0x000020041c0c7981 */ /* 0x000f28000c1e1900 */
[----:B------:R-:W4:Y:S04]  /*0210*/  LDG.E R13, desc[UR4][R28.64+0x820] ;  /* 0x000820041c0d7981 */ /* 0x000f28000c1e1900 */
[----:B------:R-:W4:Y:S04]  /*0220*/  LDG.E R14, desc[UR4][R28.64+0x30] ;  /* 0x000030041c0e7981 */ /* 0x000f28000c1e1900 */
[----:B------:R-:W4:Y:S04]  /*0230*/  LDG.E R15, desc[UR4][R28.64+0x830] ;  /* 0x000830041c0f7981 */ /* 0x000f28000c1e1900 */
[----:B------:R-:W5:Y:S04]  /*0240*/  LDG.E R4, desc[UR4][R22.64+0x1800] ;  /* 0x0018000416047981 */ /* 0x000f68000c1e1900 */
[----:B------:R-:W5:Y:S04]  /*0250*/  LDG.E R5, desc[UR4][R22.64+0x1810] ;  /* 0x0018100416057981 */ /* 0x000f68000c1e1900 */
[----:B------:R-:W5:Y:S04]  /*0260*/  LDG.E R24, desc[UR4][R22.64+0x4800] ;  /* 0x0048000416187981 */ /* 0x000f68000c1e1900 */
[----:B------:R-:W5:Y:S01]  /*0270*/  LDG.E R25, desc[UR4][R22.64+0x4810] ;  /* 0x0048100416197981 */ /* 0x000f62000c1e1900 */
[C---:B--2---:R-:W-:Y:S08]  /*0280*/  HMMA.16816.F32 R8, R16.reuse, R8, RZ ;  /* 0x000000081008723c */ /* 0x044ff000000018ff */
[----:B---3--:R-:W-:Y:S01]  /*0290*/  HMMA.16816.F32 R16, R16, R20, RZ ;  /* 0x000000141010723c */ /* 0x008fe200000018ff */
[----:B------:R-:W2:Y:S04]  /*02a0*/  LDG.E R20, desc[UR4][R22.64+0x3000] ;  /* 0x0030000416147981 */ /* 0x000ea8000c1e1900 */
[----:B------:R-:W2:Y:S07]  /*02b0*/  LDG.E R21, desc[UR4][R22.64+0x3010] ;  /* 0x0030100416157981 */ /* 0x000eae000c1e1900 */
[C---:B----4-:R-:W-:Y:S01]  /*02c0*/  HMMA.16816.F32 R8, R12.reuse, R6, R8 ;  /* 0x000000060c08723c */ /* 0x050fe20000001808 */
[----:B------:R-:W3:Y:S04]  /*02d0*/  LDG.E R6, desc[UR4][R22.64+0x2000] ;  /* 0x0020000416067981 */ /* 0x000ee8000c1e1900 */
[----:B------:R-:W3:Y:S03]  /*02e0*/  LDG.E R7, desc[UR4][R22.64+0x2010] ;  /* 0x0020100416077981 */ /* 0x000ee6000c1e1900 */
[----:B-----5:R-:W-:Y:S01]  /*02f0*/  HMMA.16816.F32 R16, R12, R4, R16 ;  /* 0x000000040c10723c */ /* 0x020fe20000001810 */
[----:B------:R-:W3:Y:S04]  /*0300*/  LDG.E R12, desc[UR4][R28.64+0x40] ;  /* 0x000040041c0c7981 */ /* 0x000ee8000c1e1900 */
[----:B------:R-:W3:Y:S04]  /*0310*/  LDG.E R13, desc[UR4][R28.64+0x840] ;  /* 0x000840041c0d7981 */ /* 0x000ee8000c1e1900 */
[----:B------:R-:W3:Y:S04]  /*0320*/  LDG.E R14, desc[UR4][R28.64+0x50] ;  /* 0x000050041c0e7981 */ /* 0x000ee8000c1e1900 */
[----:B------:R-:W3:Y:S04]  /*0330*/  LDG.E R15, desc[UR4][R28.64+0x850] ;  /* 0x000850041c0f7981 */ /* 0x000ee8000c1e1900 */
[----:B------:R-:W4:Y:S04]  /*0340*/  LDG.E R4, desc[UR4][R22.64+0x2800] ;  /* 0x0028000416047981 */ /* 0x000f28000c1e1900 */
[----:B------:R-:W4:Y:S01]  /*0350*/  LDG.E R5, desc[UR4][R22.64+0x2810] ;  /* 0x0028100416057981 */ /* 0x000f22000c1e1900 */
[C---:B---3--:R-:W-:Y:S03]  /*0360*/  HMMA.16816.F32 R8, R12.reuse, R6, R8 ;  /* 0x000000060c08723c */ /* 0x048fe60000001808 */
[----:B------:R-:W2:Y:S04]  /*0370*/  LDG.E R6, desc[UR4][R28.64+0x70] ;  /* 0x000070041c067981 */ /* 0x000ea8000c1e1900 */
[----:B------:R-:W2:Y:S01]  /*0380*/  LDG.E R7, desc[UR4][R28.64+0x870] ;  /* 0x000870041c077981 */ /* 0x000ea2000c1e1900 */
[----:B----4-:R-:W-:Y:S03]  /*0390*/  HMMA.16816.F32 R16, R12, R4, R16 ;  /* 0x000000040c10723c */ /* 0x010fe60000001810 */
[----:B------:R-:W2:Y:S04]  /*03a0*/  LDG.E R4, desc[UR4][R28.64+0x60] ;  /* 0x000060041c047981 */ /* 0x000ea8000c1e1900 */
[----:B------:R-:W2:Y:S04]  /*03b0*/  LDG.E R5, desc[UR4][R28.64+0x860] ;  /* 0x000860041c057981 */ /* 0x000ea8000c1e1900 */
[----:B------:R-:W3:Y:S04]  /*03c0*/  LDG.E R14, desc[UR4][R22.64+0x3800] ;  /* 0x00380004160e7981 */ /* 0x000ee8000c1e1900 */
[----:B------:R-:W3:Y:S04]  /*03d0*/  LDG.E R15, desc[UR4][R22.64+0x3810] ;  /* 0x00381004160f7981 */ /* 0x000ee8000c1e1900 */
[----:B------:R-:W4:Y:S04]  /*03e0*/  LDG.E R12, desc[UR4][R22.64+0x4000] ;  /* 0x00400004160c7981 */ /* 0x000f28000c1e1900 */
[----:B------:R-:W4:Y:S01]  /*03f0*/  LDG.E R13, desc[UR4][R22.64+0x4010] ;  /* 0x00401004160d7981 */ /* 0x000f22000c1e1900 */
[C---:B--2---:R-:W-:Y:S03]  /*0400*/  HMMA.16816.F32 R8, R4.reuse, R20, R8 ;  /* 0x000000140408723c */ /* 0x044fe60000001808 */
[----:B------:R-:W2:Y:S04]  /*0410*/  LDG.E R20, desc[UR4][R22.64+0x5000] ;  /* 0x0050000416147981 */ /* 0x000ea8000c1e1900 */
[----:B------:R-:W2:Y:S01]  /*0420*/  LDG.E R21, desc[UR4][R22.64+0x5010] ;  /* 0x0050100416157981 */ /* 0x000ea2000c1e1900 */
[----:B---3--:R-:W-:Y:S03]  /*0430*/  HMMA.16816.F32 R4, R4, R14, R16 ;  /* 0x0000000e0404723c */ /* 0x008fe60000001810 */
[----:B------:R-:W4:Y:S04]  /*0440*/  LDG.E R16, desc[UR4][R28.64+0x80] ;  /* 0x000080041c107981 */ /* 0x000f28000c1e1900 */
[----:B------:R-:W4:Y:S04]  /*0450*/  LDG.E R17, desc[UR4][R28.64+0x880] ;  /* 0x000880041c117981 */ /* 0x000f28000c1e1900 */
[----:B------:R-:W4:Y:S04]  /*0460*/  LDG.E R18, desc[UR4][R28.64+0x90] ;  /* 0x000090041c127981 */ /* 0x000f28000c1e1900 */
[----:B------:R-:W4:Y:S02]  /*0470*/  LDG.E R19, desc[UR4][R28.64+0x890] ;  /* 0x000890041c137981 */ /* 0x000f24000c1e1900 */
[C---:B----4-:R-:W-:Y:S02]  /*0480*/  HMMA.16816.F32 R12, R16.reuse, R12, R8 ;  /* 0x0000000c100c723c */ /* 0x050fe40000001808 */
[----:B------:R-:W2:Y:S04]  /*0490*/  LDG.E R8, desc[UR4][R28.64+0xa0] ;  /* 0x0000a0041c087981 */ /* 0x000ea8000c1e1900 */
[----:B------:R-:W2:Y:S02]  /*04a0*/  LDG.E R9, desc[UR4][R28.64+0x8a0] ;  /* 0x0008a0041c097981 */ /* 0x000ea4000c1e1900 */
[----:B------:R-:W-:Y:S02]  /*04b0*/  HMMA.16816.F32 R4, R16, R24, R4 ;  /* 0x000000181004723c */ /* 0x000fe40000001804 */
        /* <DEDUP_REMOVED lines=13> */
[----:B------:R-:W4:Y:S04]  /*0590*/  LDG.E R11, desc[UR4][R28.64+0x8d0] ;  /* 0x0008d0041c0b7981 */ /* 0x000f28000c1e1900 */
[----:B------:R-:W3:Y:S04]  /*05a0*/  LDG.E R18, desc[UR4][R28.64+0xf0] ;  /* 0x0000f0041c127981 */ /* 0x000ee8000c1e1900 */
[----:B------:R-:W3:Y:S01]  /*05b0*/  LDG.E R19, desc[UR4][R28.64+0x8f0] ;  /* 0x0008f0041c137981 */ /* 0x000ee2000c1e1900 */
[C---:B----4-:R-:W-:Y:S03]  /*05c0*/  HMMA.16816.F32 R12, R8.reuse, R16, R12 ;  /* 0x00000010080c723c */ /* 0x050fe6000000180c */
[----:B------:R-:W3:Y:S04]  /*05d0*/  LDG.E R16, desc[UR4][R28.64+0xe0] ;  /* 0x0000e0041c107981 */ /* 0x000ee8000c1e1900 */
[----:B------:R-:W3:Y:S01]  /*05e0*/  LDG.E R17, desc[UR4][R28.64+0x8e0] ;  /* 0x0008e0041c117981 */ /* 0x000ee2000c1e1900 */
[----:B--2---:R-:W-:Y:S03]  /*05f0*/  HMMA.16816.F32 R4, R8, R20, R4 ;  /* 0x000000140804723c */ /* 0x004fe60000001804 */
[----:B------:R-:W3:Y:S01]  /*0600*/  LDG.E R20, desc[UR4][R22.64+0x7000] ;  /* 0x0070000416147981 */ /* 0x000ee2000c1e1900 */
[----:B------:R-:W0:Y:S03]  /*0610*/  LDC.64 R8, c[0x0][0x390] ;  /* 0x0000e400ff087b82 */ /* 0x000e260000000a00 */
[----:B------:R-:W3:Y:S04]  /*0620*/  LDG.E R21, desc[UR4][R22.64+0x7010] ;  /* 0x0070100416157981 */ /* 0x000ee8000c1e1900 */
[----:B------:R-:W2:Y:S04]  /*0630*/  LDG.E R10, desc[UR4][R22.64+0x7800] ;  /* 0x00780004160a7981 */ /* 0x000ea8000c1e1900 */
[----:B------:R-:W2:Y:S01]  /*0640*/  LDG.E R11, desc[UR4][R22.64+0x7810] ;  /* 0x00781004160b7981 */ /* 0x000ea2000c1e1900 */
[----:B------:R-:W-:-:S04]  /*0650*/  IMAD.IADD R3, R0, 0x1, R3 ;  /* 0x0000000100037824 */ /* 0x000fc800078e0203 */
[----:B0-----:R-:W-:-:S03]  /*0660*/  IMAD.WIDE.U32 R8, R3, 0x4, R8 ;  /* 0x0000000403087825 */ /* 0x001fc600078e0008 */
[----:B------:R-:W-:-:S04]  /*0670*/  LEA R2, P0, R26, R8, 0x3 ;  /* 0x000000081a027211 */ /* 0x000fc800078018ff */
[----:B------:R-:W-:Y:S01]  /*0680*/  LEA.HI.X R3, R26, R9, R27, 0x3, P0 ;  /* 0x000000091a037211 */ /* 0x000fe200000f1c1b */
[C---:B---3--:R-:W-:Y:S08]  /*0690*/  HMMA.16816.F32 R12, R16.reuse, R20, R12 ;  /* 0x00000014100c723c */ /* 0x048ff0000000180c */
[----:B--2---:R-:W-:Y:S11]  /*06a0*/  HMMA.16816.F32 R4, R16, R10, R4 ;  /* 0x0000000a1004723c */ /* 0x004ff60000001804 */
[----:B------:R-:W-:Y:S04]  /*06b0*/  STG.E.64 desc[UR4][R2.64], R12 ;  /* 0x0000000c02007986 */ /* 0x000fe8000c101b04 */
[----:B------:R-:W-:Y:S04]  /*06c0*/  STG.E.64 desc[UR4][R2.64+0x1000], R14 ;  /* 0x0010000e02007986 */ /* 0x000fe8000c101b04 */
[----:B------:R-:W-:Y:S04]  /*06d0*/  STG.E.64 desc[UR4][R2.64+0x20], R4 ;  /* 0x0000200402007986 */ /* 0x000fe8000c101b04 */
[----:B------:R-:W-:Y:S01]  /*06e0*/  STG.E.64 desc[UR4][R2.64+0x1020], R6 ;  /* 0x0010200602007986 */ /* 0x000fe2000c101b04 */
[----:B------:R-:W-:Y:S05]  /*06f0*/  EXIT ;  /* 0x000000000000794d */ /* 0x000fea0003800000 */
.L_x_0:
[----:B------:R-:W-:-:S00]  /*0700*/  BRA `(.L_x_0) ;  /* 0xfffffffc00fc7947 */ /* 0x000fc0000383ffff */
[----:B------:R-:W-:-:S00]  /*0710*/  NOP ;  /* 0x0000000000007918 */ /* 0x000fc00000000000 */
        /* <DEDUP_REMOVED lines=14> */
.L_x_3:


//--------------------- .text._Z14cuda_core_gemmPKfS0_Pf --------------------------
	.section	.text._Z14cuda_core_gemmPKfS0_Pf,"ax",@progbits
	.align	128
        .global         _Z14cuda_core_gemmPKfS0_Pf
        .type           _Z14cuda_core_gemmPKfS0_Pf,@function
        .size           _Z14cuda_core_gemmPKfS0_Pf,(.L_x_4 - _Z14cuda_core_gemmPKfS0_Pf)
        .other          _Z14cuda_core_gemmPKfS0_Pf,@"STO_CUDA_ENTRY STV_DEFAULT"
_Z14cuda_core_gemmPKfS0_Pf:
.text._Z14cuda_core_gemmPKfS0_Pf:
[----:B------:R-:W-:Y:S01]  /*0000*/  LDC R1, c[0x0][0x37c] ;  /* 0x0000df00ff017b82 */ /* 0x000fe20000000800 */
[----:B------:R-:W0:Y:S01]  /*0010*/  S2R R0, SR_CTAID.X ;  /* 0x0000000000007919 */ /* 0x000e220000002500 */
[----:B------:R-:W0:Y:S01]  /*0020*/  S2R R3, SR_TID.X ;  /* 0x0000000000037919 */ /* 0x000e220000002100 */
[----:B------:R-:W1:Y:S01]  /*0030*/  S2R R7, SR_CTAID.Y ;  /* 0x0000000000077919 */ /* 0x000e620000002600 */
[----:B------:R-:W1:Y:S01]  /*0040*/  S2R R2, SR_TID.Y ;  /* 0x0000000000027919 */ /* 0x000e620000002200 */
[----:B0-----:R-:W-:-:S04]  /*0050*/  LEA R0, R0, R3, 0x4 ;  /* 0x0000000300007211 */ /* 0x001fc800078e20ff */
[----:B------:R-:W-:Y:S02]  /*0060*/  ISETP.GT.AND P0, PT, R0, 0x7f, PT ;  /* 0x0000007f0000780c */ /* 0x000fe40003f04270 */
[----:B-1----:R-:W-:-:S04]  /*0070*/  LEA R7, R7, R2, 0x4 ;  /* 0x0000000207077211 */ /* 0x002fc800078e20ff */
[----:B------:R-:W-:-:S13]  /*0080*/  ISETP.GT.U32.OR P0, PT, R7, 0x7f, P0 ;  /* 0x0000007f0700780c */ /* 0x000fda0000704470 */
[----:B------:R-:W-:Y:S05]  /*0090*/  @P0 EXIT ;  /* 0x000000000000094d */ /* 0x000fea0003800000 */
[----:B------:R-:W0:Y:S01]  /*00a0*/  LDC.64 R2, c[0x0][0x380] ;  /* 0x0000e000ff027b82 */ /* 0x000e220000000a00 */
[----:B------:R-:W1:Y:S01]  /*00b0*/  LDCU.64 UR6, c[0x0][0x388] ;  /* 0x00007100ff0677ac */ /* 0x000e620008000a00 */
[----:B------:R-:W-:Y:S01]  /*00c0*/  SHF.L.U32 R7, R7, 0x7, RZ ;  /* 0x0000000707077819 */ /* 0x000fe200000006ff */
[----:B------:R-:W-:Y:S01]  /*00d0*/  HFMA2 R14, -RZ, RZ, 0, 0 ;  /* 0x00000000ff0e7431 */ /* 0x000fe200000001ff */
[----:B------:R-:W-:Y:S01]  /*00e0*/  MOV R6, R0 ;  /* 0x0000000000067202 */ /* 0x000fe20000000f00 */
[----:B------:R-:W2:Y:S01]  /*00f0*/  LDCU.64 UR8, c[0x0][0x358] ;  /* 0x00006b00ff0877ac */ /* 0x000ea20008000a00 */
[----:B------:R-:W-:Y:S01]  /*0100*/  UMOV UR4, URZ ;  /* 0x000000ff00047c82 */ /* 0x000fe20008000000 */
[----:B-1----:R-:W-:-:S04]  /*0110*/  UIADD3 UR5, UP0, UPT, UR6, 0x1000, URZ ;  /* 0x0000100006057890 */ /* 0x002fc8000ff1e0ff */
[----:B------:R-:W-:Y:S01]  /*0120*/  UIADD3.X UR6, UPT, UPT, URZ, UR7, URZ, UP0, !UPT ;  /* 0x00000007ff067290 */ /* 0x000fe200087fe4ff */
[----:B0-----:R-:W-:-:S03]  /*0130*/  IMAD.WIDE.U32 R2, R7, 0x4, R2 ;  /* 0x0000000407027825 */ /* 0x001fc600078e0002 */
[----:B------:R-:W-:-:S04]  /*0140*/  IADD3 R4, P0, PT, R2, 0x20, RZ ;  /* 0x0000002002047810 */ /* 0x000fc80007f1e0ff */
[----:B--2---:R-:W-:-:S09]  /*0150*/  IADD3.X R5, PT, PT, RZ, R3, RZ, P0, !PT ;  /* 0x00000003ff057210 */ /* 0x004fd200007fe4ff */
.L_x_1:
[----:B------:R-:W-:Y:S01]  /*0160*/  MOV R2, UR5 ;  /* 0x0000000500027c02 */ /* 0x000fe20008000f00 */
[----:B------:R-:W2:Y:S01]  /*0170*/  LDG.E R15, desc[UR8][R4.64+-0x20] ;  /* 0xffffe008040f7981 */ /* 0x000ea2000c1e1900 */
[----:B------:R-:W-:-:S03]  /*0180*/  MOV R3, UR6 ;  /* 0x0000000600037c02 */ /* 0x000fc60008000f00 */
[----:B------:R-:W3:Y:S01]  /*0190*/  LDG.E R24, desc[UR8][R4.64+-0x1c] ;  /* 0xffffe40804187981 */ /* 0x000ee2000c1e1900 */
[----:B------:R-:W-:-:S03]  /*01a0*/  IMAD.WIDE R2, R6, 0x4, R2 ;  /* 0x0000000406027825 */ /* 0x000fc600078e0202 */
[----:B------:R-:W4:Y:S04]  /*01b0*/  LDG.E R19, desc[UR8][R4.64+-0x18] ;  /* 0xffffe80804137981 */ /* 0x000f28000c1e1900 */
[----:B------:R-:W2:Y:S04]  /*01c0*/  LDG.E R16, desc[UR8][R2.64+-0x1000] ;  /* 0xfff0000802107981 */ /* 0x000ea8000c1e1900 */
[----:B------:R-:W3:Y:S04]  /*01d0*/  LDG.E R25, desc[UR8][R2.64+-0xe00] ;  /* 0xfff2000802197981 */ /* 0x000ee8000c1e1900 */
[----:B------:R-:W4:Y:S04]  /*01e0*/  LDG.E R18, desc[UR8][R2.64+-0xc00] ;  /* 0xfff4000802127981 */ /* 0x000f28000c1e1900 */
[----:B------:R-:W5:Y:S04]  /*01f0*/  LDG.E R20, desc[UR8][R4.64+-0x14] ;  /* 0xffffec0804147981 */ /* 0x000f68000c1e1900 */
        /* <DEDUP_REMOVED lines=11> */
[----:B------:R-:W5:Y:S01]  /*02b0*/  LDG.E R26, desc[UR8][R4.64+0x1c] ;  /* 0x00001c08041a7981 */ /* 0x000f62000c1e1900 */
[----:B--2---:R-:W-:-:S03]  /*02c0*/  FFMA R15, R15, R16, R14 ;  /* 0x000000100f0f7223 */ /* 0x004fc6000000000e */
[----:B------:R-:W2:Y:S01]  /*02d0*/  LDG.E R16, desc[UR8][R4.64] ;  /* 0x0000000804107981 */ /* 0x000ea2000c1e1900 */
[----:B---3--:R-:W-:-:S03]  /*02e0*/  FFMA R24, R24, R25, R15 ;  /* 0x0000001918187223 */ /* 0x008fc6000000000f */
[----:B------:R-:W3:Y:S01]  /*02f0*/  LDG.E R14, desc[UR8][R4.64+0x4] ;  /* 0x00000408040e7981 */ /* 0x000ee2000c1e1900 */
[----:B----4-:R-:W-:-:S03]  /*0300*/  FFMA R25, R19, R18, R24 ;  /* 0x0000001213197223 */ /* 0x010fc60000000018 */
[----:B------:R-:W3:Y:S04]  /*0310*/  LDG.E R15, desc[UR8][R2.64+0x200] ;  /* 0x00020008020f7981 */ /* 0x000ee8000c1e1900 */
[----:B------:R-:W4:Y:S01]  /*0320*/  LDG.E R18, desc[UR8][R4.64+0x8] ;  /* 0x0000080804127981 */ /* 0x000f22000c1e1900 */
[----:B-----5:R-:W-:-:S03]  /*0330*/  FFMA R25, R20, R21, R25 ;  /* 0x0000001514197223 */ /* 0x020fc60000000019 */
[----:B------:R-:W4:Y:S04]  /*0340*/  LDG.E R19, desc[UR8][R2.64+0x400] ;  /* 0x0004000802137981 */ /* 0x000f28000c1e1900 */
[----:B------:R-:W5:Y:S01]  /*0350*/  LDG.E R20, desc[UR8][R4.64+0xc] ;  /* 0x00000c0804147981 */ /* 0x000f62000c1e1900 */
[----:B------:R-:W-:-:S03]  /*0360*/  FFMA R25, R22, R23, R25 ;  /* 0x0000001716197223 */ /* 0x000fc60000000019 */
[----:B------:R-:W5:Y:S04]  /*0370*/  LDG.E R21, desc[UR8][R2.64+0x600] ;  /* 0x0006000802157981 */ /* 0x000f68000c1e1900 */
[----:B------:R-:W5:Y:S04]  /*0380*/  LDG.E R22, desc[UR8][R4.64+0x10] ;  /* 0x0000100804167981 */ /* 0x000f68000c1e1900 */
[----:B------:R-:W5:Y:S01]  /*0390*/  LDG.E R23, desc[UR8][R2.64+0x800] ;  /* 0x0008000802177981 */ /* 0x000f62000c1e1900 */
[----:B------:R-:W-:-:S03]  /*03a0*/  FFMA R28, R12, R13, R25 ;  /* 0x0000000d0c1c7223 */ /* 0x000fc60000000019 */
[----:B------:R-:W5:Y:S04]  /*03b0*/  LDG.E R24, desc[UR8][R4.64+0x14] ;  /* 0x0000140804187981 */ /* 0x000f68000c1e1900 */
[----:B------:R-:W5:Y:S04]  /*03c0*/  LDG.E R25, desc[UR8][R2.64+0xa00] ;  /* 0x000a000802197981 */ /* 0x000f68000c1e1900 */
[----:B------:R0:W5:Y:S04]  /*03d0*/  LDG.E R13, desc[UR8][R4.64+0x18] ;  /* 0x00001808040d7981 */ /* 0x000168000c1e1900 */
[----:B------:R-:W5:Y:S01]  /*03e0*/  LDG.E R12, desc[UR8][R2.64+0xc00] ;  /* 0x000c0008020c7981 */ /* 0x000f62000c1e1900 */
[----:B------:R-:W-:-:S04]  /*03f0*/  FFMA R9, R9, R8, R28 ;  /* 0x0000000809097223 */ /* 0x000fc8000000001c */
[----:B------:R-:W-:Y:S01]  /*0400*/  FFMA R9, R10, R11, R9 ;  /* 0x0000000b0a097223 */ /* 0x000fe20000000009 */
[----:B------:R-:W-:-:S04]  /*0410*/  UIADD3 UR4, UPT, UPT, UR4, 0x10, URZ ;  /* 0x0000001004047890 */ /* 0x000fc8000fffe0ff */
[----:B------:R-:W-:Y:S01]  /*0420*/  UISETP.NE.AND UP0, UPT, UR4, 0x80, UPT ;  /* 0x000000800400788c */ /* 0x000fe2000bf05270 */
[----:B0-----:R-:W-:Y:S02]  /*0430*/  IADD3 R4, P0, PT, R4, 0x40, RZ ;  /* 0x0000004004047810 */ /* 0x001fe40007f1e0ff */
[----:B------:R-:W-:Y:S02]  /*0440*/  IADD3 R6, PT, PT, R6, 0x800, RZ ;  /* 0x0000080006067810 */ /* 0x000fe40007ffe0ff */
[----:B------:R-:W-:Y:S01]  /*0450*/  IADD3.X R5, PT, PT, RZ, R5, RZ, P0, !PT ;  /* 0x00000005ff057210 */ /* 0x000fe200007fe4ff */
[----:B--2---:R-:W-:-:S04]  /*0460*/  FFMA R9, R16, R17, R9 ;  /* 0x0000001110097223 */ /* 0x004fc80000000009 */
[----:B---3--:R-:W-:-:S04]  /*0470*/  FFMA R9, R14, R15, R9 ;  /* 0x0000000f0e097223 */ /* 0x008fc80000000009 */
[----:B----4-:R-:W-:-:S04]  /*0480*/  FFMA R9, R18, R19, R9 ;  /* 0x0000001312097223 */ /* 0x010fc80000000009 */
[----:B-----5:R-:W-:-:S04]  /*0490*/  FFMA R9, R20, R21, R9 ;  /* 0x0000001514097223 */ /* 0x020fc80000000009 */
[----:B------:R-:W-:-:S04]  /*04a0*/  FFMA R9, R22, R23, R9 ;  /* 0x0000001716097223 */ /* 0x000fc80000000009 */
[----:B------:R-:W-:-:S04]  /*04b0*/  FFMA R24, R24, R25, R9 ;  /* 0x0000001918187223 */ /* 0x000fc80000000009 */
[----:B------:R-:W-:-:S04]  /*04c0*/  FFMA R13, R13, R12, R24 ;  /* 0x0000000c0d0d7223 */ /* 0x000fc80000000018 */
[----:B------:R-:W-:Y:S01]  /*04d0*/  FFMA R14, R26, R27, R13 ;  /* 0x0000001b1a0e7223 */ /* 0x000fe2000000000d */
[----:B------:R-:W-:Y:S06]  /*04e0*/  BRA.U UP0, `(.L_x_1) ;  /* 0xfffffffd001c7547 */ /* 0x000fec000b83ffff */
[----:B------:R-:W0:Y:S01]  /*04f0*/  LDC.64 R2, c[0x0][0x390] ;  /* 0x0000e400ff027b82 */ /* 0x000e220000000a00 */
[----:B------:R-:W-:-:S05]  /*0500*/  IADD3 R7, PT, PT, R0, R7, RZ ;  /* 0x0000000700077210 */ /* 0x000fca0007ffe0ff */
[----:B0-----:R-:W-:-:S05]  /*0510*/  IMAD.WIDE R2, R7, 0x4, R2 ;  /* 0x0000000407027825 */ /* 0x001fca00078e0202 */
[----:B------:R-:W-:Y:S01]  /*0520*/  STG.E desc[UR8][R2.64], R14 ;  /* 0x0000000e02007986 */ /* 0x000fe2000c101908 */
[----:B------:R-:W-:Y:S05]  /*0530*/  EXIT ;  /* 0x000000000000794d */ /* 0x000fea0003800000 */
.L_x_2:
        /* <DEDUP_REMOVED lines=12> */
.L_x_4:


//--------------------- .nv.shared.reserved.0     --------------------------
	.section	.nv.shared.reserved.0,"aw",@nobits
	.weak		__nv_reservedSMEM_offset_0_alias
	.size		__nv_reservedSMEM_offset_0_alias, 0, 64
	.other		__nv_reservedSMEM_offset_0_alias,@"STO_CUDA_RESERVED_SHARED STV_DEFAULT"
__nv_reservedSMEM_offset_0_alias:
	.zero		0
	.zero		64


//--------------------- .nv.constant0._Z16tensor_core_gemmPK6__halfS1_Pf --------------------------
	.section	.nv.constant0._Z16tensor_core_gemmPK6__halfS1_Pf,"a",@progbits
	.sectionflags	@""
	.align	4
.nv.constant0._Z16tensor_core_gemmPK6__halfS1_Pf:
	.zero		920


//--------------------- .nv.constant0._Z14cuda_core_gemmPKfS0_Pf --------------------------
	.section	.nv.constant0._Z14cuda_core_gemmPKfS0_Pf,"a",@progbits
	.sectionflags	@""
	.align	4
.nv.constant0._Z14cuda_core_gemmPKfS0_Pf:
	.zero		920


//--------------------- SYMBOLS --------------------------

	.type		.nv.reservedSmem.offset0,@object
	.size		.nv.reservedSmem.offset0,0x4
